//
// Generated by NVIDIA NVVM Compiler
//
// Compiler Build ID: CL-36424714
// Cuda compilation tools, release 13.0, V13.0.88
// Based on NVVM 20.0.0
//

.version 9.0
.target sm_100
.address_size 64

	// .globl	_Z12setup_kernelP24curandStatePhilox4_32_10
.global .align 4 .b8 precalc_xorwow_matrix[102400];
.global .align 4 .b8 precalc_xorwow_offset_matrix[102400];
.global .align 4 .b8 mrg32k3aM1[2304];
.global .align 4 .b8 mrg32k3aM2[2304];
.global .align 4 .b8 mrg32k3aM1SubSeq[2016];
.global .align 4 .b8 mrg32k3aM2SubSeq[2016];
.global .align 4 .b8 mrg32k3aM1Seq[2304];
.global .align 4 .b8 mrg32k3aM2Seq[2304];
.const .align 8 .b8 __cr_lgamma_table[72];

.visible .entry _Z12setup_kernelP24curandStatePhilox4_32_10(
	.param .u64 .ptr .align 1 _Z12setup_kernelP24curandStatePhilox4_32_10_param_0
)
{
	.reg .b32 	%r<86>;
	.reg .b64 	%rd<6>;

	ld.param.u64 	%rd1, [_Z12setup_kernelP24curandStatePhilox4_32_10_param_0];
	cvta.to.global.u64 	%rd2, %rd1;
	mov.u32 	%r1, %tid.x;
	mov.u32 	%r2, %ctaid.x;
	mov.u32 	%r3, %ntid.x;
	mad.lo.s32 	%r4, %r2, %r3, %r1;
	mul.wide.s32 	%rd3, %r4, 64;
	add.s64 	%rd4, %rd2, %rd3;
	mov.b32 	%r5, 0;
	mov.b32 	%r6, 1234;
	st.global.v4.u32 	[%rd4+32], {%r6, %r5, %r5, %r5};
	st.global.v2.u32 	[%rd4+48], {%r5, %r5};
	mov.b64 	%rd5, 0;
	st.global.u64 	[%rd4+56], %rd5;
	shr.s32 	%r7, %r4, 31;
	mov.b32 	%r8, -766435501;
	mul.hi.u32 	%r9, %r8, %r5;
	mov.b32 	%r10, -845247145;
	mul.hi.u32 	%r11, %r10, %r4;
	mul.lo.s32 	%r12, %r4, -845247145;
	xor.b32  	%r13, %r11, 1234;
	xor.b32  	%r14, %r9, %r7;
	mul.hi.u32 	%r15, %r8, %r13;
	mul.lo.s32 	%r16, %r13, -766435501;
	mul.hi.u32 	%r17, %r10, %r14;
	mul.lo.s32 	%r18, %r14, -845247145;
	xor.b32  	%r19, %r12, %r17;
	xor.b32  	%r20, %r19, -1640530293;
	xor.b32  	%r21, %r15, -1150833019;
	mul.hi.u32 	%r22, %r8, %r20;
	mul.lo.s32 	%r23, %r20, -766435501;
	mul.hi.u32 	%r24, %r10, %r21;
	mul.lo.s32 	%r25, %r21, -845247145;
	xor.b32  	%r26, %r18, %r24;
	xor.b32  	%r27, %r26, 1013905476;
	xor.b32  	%r28, %r16, %r22;
	xor.b32  	%r29, %r28, 1993301258;
	mul.hi.u32 	%r30, %r8, %r27;
	mul.lo.s32 	%r31, %r27, -766435501;
	mul.hi.u32 	%r32, %r10, %r29;
	mul.lo.s32 	%r33, %r29, -845247145;
	xor.b32  	%r34, %r25, %r32;
	xor.b32  	%r35, %r34, -626626051;
	xor.b32  	%r36, %r23, %r30;
	xor.b32  	%r37, %r36, 842468239;
	mul.hi.u32 	%r38, %r8, %r35;
	mul.lo.s32 	%r39, %r35, -766435501;
	mul.hi.u32 	%r40, %r10, %r37;
	mul.lo.s32 	%r41, %r37, -845247145;
	xor.b32  	%r42, %r33, %r40;
	xor.b32  	%r43, %r42, 2027809718;
	xor.b32  	%r44, %r31, %r38;
	xor.b32  	%r45, %r44, -308364780;
	mul.hi.u32 	%r46, %r8, %r43;
	mul.lo.s32 	%r47, %r43, -766435501;
	mul.hi.u32 	%r48, %r10, %r45;
	mul.lo.s32 	%r49, %r45, -845247145;
	xor.b32  	%r50, %r41, %r48;
	xor.b32  	%r51, %r50, 387278191;
	xor.b32  	%r52, %r39, %r46;
	xor.b32  	%r53, %r52, -1459197799;
	mul.hi.u32 	%r54, %r8, %r51;
	mul.lo.s32 	%r55, %r51, -766435501;
	mul.hi.u32 	%r56, %r10, %r53;
	mul.lo.s32 	%r57, %r53, -845247145;
	xor.b32  	%r58, %r49, %r56;
	xor.b32  	%r59, %r58, -1253253336;
	xor.b32  	%r60, %r47, %r54;
	xor.b32  	%r61, %r60, 1684936478;
	mul.hi.u32 	%r62, %r8, %r59;
	mul.lo.s32 	%r63, %r59, -766435501;
	mul.hi.u32 	%r64, %r10, %r61;
	mul.lo.s32 	%r65, %r61, -845247145;
	xor.b32  	%r66, %r57, %r64;
	xor.b32  	%r67, %r66, 1401182433;
	xor.b32  	%r68, %r55, %r62;
	xor.b32  	%r69, %r68, 534103459;
	mul.hi.u32 	%r70, %r8, %r67;
	mul.lo.s32 	%r71, %r67, -766435501;
	mul.hi.u32 	%r72, %r10, %r69;
	mul.lo.s32 	%r73, %r69, -845247145;
	xor.b32  	%r74, %r65, %r72;
	xor.b32  	%r75, %r74, -239349094;
	xor.b32  	%r76, %r63, %r70;
	xor.b32  	%r77, %r76, -616729560;
	mul.hi.u32 	%r78, %r8, %r75;
	mul.lo.s32 	%r79, %r75, -766435501;
	mul.hi.u32 	%r80, %r10, %r77;
	mul.lo.s32 	%r81, %r77, -845247145;
	xor.b32  	%r82, %r73, %r80;
	xor.b32  	%r83, %r82, -1879880621;
	xor.b32  	%r84, %r71, %r78;
	xor.b32  	%r85, %r84, -1767562579;
	st.global.v4.u32 	[%rd4], {%r5, %r5, %r4, %r7};
	st.global.v4.u32 	[%rd4+16], {%r83, %r81, %r85, %r79};
	ret;

}
	// .globl	_Z22generate_normal_kernelP24curandStatePhilox4_32_10iPf
.visible .entry _Z22generate_normal_kernelP24curandStatePhilox4_32_10iPf(
	.param .u64 .ptr .align 1 _Z22generate_normal_kernelP24curandStatePhilox4_32_10iPf_param_0,
	.param .u32 _Z22generate_normal_kernelP24curandStatePhilox4_32_10iPf_param_1,
	.param .u64 .ptr .align 1 _Z22generate_normal_kernelP24curandStatePhilox4_32_10iPf_param_2
)
{
	.reg .pred 	%p<15>;
	.reg .b32 	%r<294>;
	.reg .b32 	%f<37>;
	.reg .b64 	%rd<9>;

	ld.param.u64 	%rd3, [_Z22generate_normal_kernelP24curandStatePhilox4_32_10iPf_param_0];
	ld.param.u64 	%rd2, [_Z22generate_normal_kernelP24curandStatePhilox4_32_10iPf_param_2];
	cvta.to.global.u64 	%rd4, %rd3;
	mov.u32 	%r58, %tid.x;
	mov.u32 	%r59, %ctaid.x;
	mov.u32 	%r60, %ntid.x;
	mad.lo.s32 	%r1, %r59, %r60, %r58;
	mul.wide.s32 	%rd5, %r1, 64;
	add.s64 	%rd1, %rd4, %rd5;
	ld.global.v4.u32 	{%r283, %r282, %r281, %r280}, [%rd1];
	ld.global.v4.u32 	{%r279, %r278, %r8, %r9}, [%rd1+16];
	ld.global.v4.u32 	{%r10, %r11, %r12, %r61}, [%rd1+32];
	setp.eq.s32 	%p1, %r61, 1;
	@%p1 bra 	$L__BB1_14;
	mov.b32 	%r275, 3;
	setp.eq.s32 	%p2, %r12, 1;
	mov.u32 	%r273, %r8;
	mov.u32 	%r274, %r278;
	mov.u32 	%r276, %r9;
	mov.u32 	%r277, %r8;
	@%p2 bra 	$L__BB1_13;
	setp.eq.s32 	%p3, %r12, 2;
	@%p3 bra 	$L__BB1_9;
	setp.ne.s32 	%p4, %r12, 3;
	@%p4 bra 	$L__BB1_8;
	add.s32 	%r283, %r283, 1;
	setp.ne.s32 	%p5, %r283, 0;
	@%p5 bra 	$L__BB1_7;
	add.s32 	%r282, %r282, 1;
	setp.ne.s32 	%p6, %r282, 0;
	@%p6 bra 	$L__BB1_7;
	add.s32 	%r281, %r281, 1;
	setp.eq.s32 	%p7, %r281, 0;
	selp.u32 	%r64, 1, 0, %p7;
	add.s32 	%r280, %r280, %r64;
	mov.b32 	%r282, 0;
$L__BB1_7:
	mov.b32 	%r66, -766435501;
	mul.hi.u32 	%r67, %r66, %r283;
	mul.lo.s32 	%r68, %r283, -766435501;
	mov.b32 	%r69, -845247145;
	mul.hi.u32 	%r70, %r69, %r281;
	mul.lo.s32 	%r71, %r281, -845247145;
	xor.b32  	%r72, %r10, %r70;
	xor.b32  	%r73, %r72, %r282;
	xor.b32  	%r74, %r11, %r67;
	xor.b32  	%r75, %r74, %r280;
	add.s32 	%r76, %r10, -1640531527;
	add.s32 	%r77, %r11, -1150833019;
	mul.hi.u32 	%r78, %r66, %r73;
	mul.lo.s32 	%r79, %r73, -766435501;
	mul.hi.u32 	%r80, %r69, %r75;
	mul.lo.s32 	%r81, %r75, -845247145;
	xor.b32  	%r82, %r71, %r80;
	xor.b32  	%r83, %r82, %r76;
	xor.b32  	%r84, %r68, %r78;
	xor.b32  	%r85, %r84, %r77;
	add.s32 	%r86, %r10, 1013904242;
	add.s32 	%r87, %r11, 1993301258;
	mul.hi.u32 	%r88, %r66, %r83;
	mul.lo.s32 	%r89, %r83, -766435501;
	mul.hi.u32 	%r90, %r69, %r85;
	mul.lo.s32 	%r91, %r85, -845247145;
	xor.b32  	%r92, %r81, %r86;
	xor.b32  	%r93, %r92, %r90;
	xor.b32  	%r94, %r79, %r87;
	xor.b32  	%r95, %r94, %r88;
	add.s32 	%r96, %r10, -626627285;
	add.s32 	%r97, %r11, 842468239;
	mul.hi.u32 	%r98, %r66, %r93;
	mul.lo.s32 	%r99, %r93, -766435501;
	mul.hi.u32 	%r100, %r69, %r95;
	mul.lo.s32 	%r101, %r95, -845247145;
	xor.b32  	%r102, %r91, %r96;
	xor.b32  	%r103, %r102, %r100;
	xor.b32  	%r104, %r89, %r97;
	xor.b32  	%r105, %r104, %r98;
	add.s32 	%r106, %r10, 2027808484;
	add.s32 	%r107, %r11, -308364780;
	mul.hi.u32 	%r108, %r66, %r103;
	mul.lo.s32 	%r109, %r103, -766435501;
	mul.hi.u32 	%r110, %r69, %r105;
	mul.lo.s32 	%r111, %r105, -845247145;
	xor.b32  	%r112, %r101, %r106;
	xor.b32  	%r113, %r112, %r110;
	xor.b32  	%r114, %r99, %r107;
	xor.b32  	%r115, %r114, %r108;
	add.s32 	%r116, %r10, 387276957;
	add.s32 	%r117, %r11, -1459197799;
	mul.hi.u32 	%r118, %r66, %r113;
	mul.lo.s32 	%r119, %r113, -766435501;
	mul.hi.u32 	%r120, %r69, %r115;
	mul.lo.s32 	%r121, %r115, -845247145;
	xor.b32  	%r122, %r111, %r116;
	xor.b32  	%r123, %r122, %r120;
	xor.b32  	%r124, %r109, %r117;
	xor.b32  	%r125, %r124, %r118;
	add.s32 	%r126, %r10, -1253254570;
	add.s32 	%r127, %r11, 1684936478;
	mul.hi.u32 	%r128, %r66, %r123;
	mul.lo.s32 	%r129, %r123, -766435501;
	mul.hi.u32 	%r130, %r69, %r125;
	mul.lo.s32 	%r131, %r125, -845247145;
	xor.b32  	%r132, %r121, %r126;
	xor.b32  	%r133, %r132, %r130;
	xor.b32  	%r134, %r119, %r127;
	xor.b32  	%r135, %r134, %r128;
	add.s32 	%r136, %r10, 1401181199;
	add.s32 	%r137, %r11, 534103459;
	mul.hi.u32 	%r138, %r66, %r133;
	mul.lo.s32 	%r139, %r133, -766435501;
	mul.hi.u32 	%r140, %r69, %r135;
	mul.lo.s32 	%r141, %r135, -845247145;
	xor.b32  	%r142, %r131, %r136;
	xor.b32  	%r143, %r142, %r140;
	xor.b32  	%r144, %r129, %r137;
	xor.b32  	%r145, %r144, %r138;
	add.s32 	%r146, %r10, -239350328;
	add.s32 	%r147, %r11, -616729560;
	mul.hi.u32 	%r148, %r66, %r143;
	mul.lo.s32 	%r149, %r143, -766435501;
	mul.hi.u32 	%r150, %r69, %r145;
	mul.lo.s32 	%r151, %r145, -845247145;
	xor.b32  	%r152, %r141, %r146;
	xor.b32  	%r153, %r152, %r150;
	xor.b32  	%r154, %r139, %r147;
	xor.b32  	%r155, %r154, %r148;
	add.s32 	%r156, %r10, -1879881855;
	add.s32 	%r157, %r11, -1767562579;
	mul.hi.u32 	%r158, %r66, %r153;
	mul.lo.s32 	%r276, %r153, -766435501;
	mul.hi.u32 	%r159, %r69, %r155;
	mul.lo.s32 	%r278, %r155, -845247145;
	xor.b32  	%r160, %r151, %r156;
	xor.b32  	%r273, %r160, %r159;
	xor.b32  	%r161, %r149, %r157;
	xor.b32  	%r277, %r161, %r158;
	mov.b32 	%r275, 1;
	mov.u32 	%r274, %r9;
	mov.u32 	%r279, %r273;
	bra.uni 	$L__BB1_13;
$L__BB1_8:
	add.s32 	%r275, %r12, 2;
	setp.eq.s32 	%p11, %r12, 0;
	selp.b32 	%r273, %r278, %r279, %p11;
	mov.u32 	%r274, %r279;
	mov.u32 	%r276, %r9;
	mov.u32 	%r277, %r8;
	bra.uni 	$L__BB1_13;
$L__BB1_9:
	add.s32 	%r283, %r283, 1;
	setp.ne.s32 	%p8, %r283, 0;
	@%p8 bra 	$L__BB1_12;
	add.s32 	%r282, %r282, 1;
	setp.ne.s32 	%p9, %r282, 0;
	@%p9 bra 	$L__BB1_12;
	add.s32 	%r281, %r281, 1;
	setp.eq.s32 	%p10, %r281, 0;
	selp.u32 	%r163, 1, 0, %p10;
	add.s32 	%r280, %r280, %r163;
	mov.b32 	%r282, 0;
$L__BB1_12:
	mov.b32 	%r165, -766435501;
	mul.hi.u32 	%r166, %r165, %r283;
	mul.lo.s32 	%r167, %r283, -766435501;
	mov.b32 	%r168, -845247145;
	mul.hi.u32 	%r169, %r168, %r281;
	mul.lo.s32 	%r170, %r281, -845247145;
	xor.b32  	%r171, %r10, %r169;
	xor.b32  	%r172, %r171, %r282;
	xor.b32  	%r173, %r11, %r166;
	xor.b32  	%r174, %r173, %r280;
	add.s32 	%r175, %r10, -1640531527;
	add.s32 	%r176, %r11, -1150833019;
	mul.hi.u32 	%r177, %r165, %r172;
	mul.lo.s32 	%r178, %r172, -766435501;
	mul.hi.u32 	%r179, %r168, %r174;
	mul.lo.s32 	%r180, %r174, -845247145;
	xor.b32  	%r181, %r170, %r179;
	xor.b32  	%r182, %r181, %r175;
	xor.b32  	%r183, %r167, %r177;
	xor.b32  	%r184, %r183, %r176;
	add.s32 	%r185, %r10, 1013904242;
	add.s32 	%r186, %r11, 1993301258;
	mul.hi.u32 	%r187, %r165, %r182;
	mul.lo.s32 	%r188, %r182, -766435501;
	mul.hi.u32 	%r189, %r168, %r184;
	mul.lo.s32 	%r190, %r184, -845247145;
	xor.b32  	%r191, %r180, %r185;
	xor.b32  	%r192, %r191, %r189;
	xor.b32  	%r193, %r178, %r186;
	xor.b32  	%r194, %r193, %r187;
	add.s32 	%r195, %r10, -626627285;
	add.s32 	%r196, %r11, 842468239;
	mul.hi.u32 	%r197, %r165, %r192;
	mul.lo.s32 	%r198, %r192, -766435501;
	mul.hi.u32 	%r199, %r168, %r194;
	mul.lo.s32 	%r200, %r194, -845247145;
	xor.b32  	%r201, %r190, %r195;
	xor.b32  	%r202, %r201, %r199;
	xor.b32  	%r203, %r188, %r196;
	xor.b32  	%r204, %r203, %r197;
	add.s32 	%r205, %r10, 2027808484;
	add.s32 	%r206, %r11, -308364780;
	mul.hi.u32 	%r207, %r165, %r202;
	mul.lo.s32 	%r208, %r202, -766435501;
	mul.hi.u32 	%r209, %r168, %r204;
	mul.lo.s32 	%r210, %r204, -845247145;
	xor.b32  	%r211, %r200, %r205;
	xor.b32  	%r212, %r211, %r209;
	xor.b32  	%r213, %r198, %r206;
	xor.b32  	%r214, %r213, %r207;
	add.s32 	%r215, %r10, 387276957;
	add.s32 	%r216, %r11, -1459197799;
	mul.hi.u32 	%r217, %r165, %r212;
	mul.lo.s32 	%r218, %r212, -766435501;
	mul.hi.u32 	%r219, %r168, %r214;
	mul.lo.s32 	%r220, %r214, -845247145;
	xor.b32  	%r221, %r210, %r215;
	xor.b32  	%r222, %r221, %r219;
	xor.b32  	%r223, %r208, %r216;
	xor.b32  	%r224, %r223, %r217;
	add.s32 	%r225, %r10, -1253254570;
	add.s32 	%r226, %r11, 1684936478;
	mul.hi.u32 	%r227, %r165, %r222;
	mul.lo.s32 	%r228, %r222, -766435501;
	mul.hi.u32 	%r229, %r168, %r224;
	mul.lo.s32 	%r230, %r224, -845247145;
	xor.b32  	%r231, %r220, %r225;
	xor.b32  	%r232, %r231, %r229;
	xor.b32  	%r233, %r218, %r226;
	xor.b32  	%r234, %r233, %r227;
	add.s32 	%r235, %r10, 1401181199;
	add.s32 	%r236, %r11, 534103459;
	mul.hi.u32 	%r237, %r165, %r232;
	mul.lo.s32 	%r238, %r232, -766435501;
	mul.hi.u32 	%r239, %r168, %r234;
	mul.lo.s32 	%r240, %r234, -845247145;
	xor.b32  	%r241, %r230, %r235;
	xor.b32  	%r242, %r241, %r239;
	xor.b32  	%r243, %r228, %r236;
	xor.b32  	%r244, %r243, %r237;
	add.s32 	%r245, %r10, -239350328;
	add.s32 	%r246, %r11, -616729560;
	mul.hi.u32 	%r247, %r165, %r242;
	mul.lo.s32 	%r248, %r242, -766435501;
	mul.hi.u32 	%r249, %r168, %r244;
	mul.lo.s32 	%r250, %r244, -845247145;
	xor.b32  	%r251, %r240, %r245;
	xor.b32  	%r252, %r251, %r249;
	xor.b32  	%r253, %r238, %r246;
	xor.b32  	%r254, %r253, %r247;
	add.s32 	%r255, %r10, -1879881855;
	add.s32 	%r256, %r11, -1767562579;
	mul.hi.u32 	%r257, %r165, %r252;
	mul.lo.s32 	%r276, %r252, -766435501;
	mul.hi.u32 	%r258, %r168, %r254;
	mul.lo.s32 	%r278, %r254, -845247145;
	xor.b32  	%r259, %r250, %r255;
	xor.b32  	%r279, %r259, %r258;
	xor.b32  	%r260, %r248, %r256;
	xor.b32  	%r277, %r260, %r257;
	mov.b32 	%r275, 0;
	mov.u32 	%r273, %r9;
	mov.u32 	%r274, %r8;
$L__BB1_13:
	cvt.rn.f32.u32 	%f6, %r274;
	fma.rn.f32 	%f7, %f6, 0f2F800000, 0f2F000000;
	cvt.rn.f32.u32 	%f8, %r273;
	fma.rn.f32 	%f9, %f8, 0f30C90FDB, 0f30490FDB;
	setp.lt.f32 	%p12, %f7, 0f00800000;
	mul.f32 	%f10, %f7, 0f4B000000;
	selp.f32 	%f11, %f10, %f7, %p12;
	selp.f32 	%f12, 0fC1B80000, 0f00000000, %p12;
	mov.b32 	%r262, %f11;
	add.s32 	%r263, %r262, -1059760811;
	and.b32  	%r264, %r263, -8388608;
	sub.s32 	%r265, %r262, %r264;
	mov.b32 	%f13, %r265;
	cvt.rn.f32.s32 	%f14, %r264;
	fma.rn.f32 	%f15, %f14, 0f34000000, %f12;
	add.f32 	%f16, %f13, 0fBF800000;
	fma.rn.f32 	%f17, %f16, 0fBE055027, 0f3E1039F6;
	fma.rn.f32 	%f18, %f17, %f16, 0fBDF8CDCC;
	fma.rn.f32 	%f19, %f18, %f16, 0f3E0F2955;
	fma.rn.f32 	%f20, %f19, %f16, 0fBE2AD8B9;
	fma.rn.f32 	%f21, %f20, %f16, 0f3E4CED0B;
	fma.rn.f32 	%f22, %f21, %f16, 0fBE7FFF22;
	fma.rn.f32 	%f23, %f22, %f16, 0f3EAAAA78;
	fma.rn.f32 	%f24, %f23, %f16, 0fBF000000;
	mul.f32 	%f25, %f16, %f24;
	fma.rn.f32 	%f26, %f25, %f16, %f16;
	fma.rn.f32 	%f27, %f15, 0f3F317218, %f26;
	setp.gt.u32 	%p13, %r262, 2139095039;
	fma.rn.f32 	%f28, %f11, 0f7F800000, 0f7F800000;
	selp.f32 	%f29, %f28, %f27, %p13;
	setp.eq.f32 	%p14, %f11, 0f00000000;
	mul.f32 	%f30, %f29, 0fC0000000;
	selp.f32 	%f31, 0f7F800000, %f30, %p14;
	sqrt.rn.f32 	%f32, %f31;
	sin.approx.f32 	%f33, %f9;
	cos.approx.f32 	%f34, %f9;
	mul.f32 	%f36, %f32, %f33;
	mul.f32 	%f35, %f32, %f34;
	mov.b32 	%r285, 1;
	bra.uni 	$L__BB1_15;
$L__BB1_14:
	ld.global.f32 	%f35, [%rd1+52];
	mov.b32 	%r285, 0;
	mov.u32 	%r275, %r12;
	mov.u32 	%r276, %r9;
	mov.u32 	%r277, %r8;
	mov.f32 	%f36, %f35;
$L__BB1_15:
	cvta.to.global.u64 	%rd6, %rd2;
	st.global.v4.u32 	[%rd1], {%r283, %r282, %r281, %r280};
	st.global.v4.u32 	[%rd1+16], {%r279, %r278, %r277, %r276};
	st.global.v2.u32 	[%rd1+40], {%r275, %r285};
	st.global.f32 	[%rd1+52], %f35;
	mul.wide.s32 	%rd7, %r1, 4;
	add.s64 	%rd8, %rd6, %rd7;
	st.global.f32 	[%rd8], %f36;
	ret;

}


// ===== COMPILED SASS (sm_100) =====

	.target	sm_100

	.elftype	@"ET_EXEC"


//--------------------- .note.nv.tkinfo           --------------------------
	.section	.note.nv.tkinfo,"",@"SHT_NOTE"
	.sectionflags	@"SHF_NOTE_NV_TKINFO"
	.tkinfo
        /*0018*/ 	.word	0x00000002
        /*0030*/ 	.string	""
        /*0030*/ 	.string	"ptxas"
        /*0030*/ 	.string	"Cuda compilation tools, release 13.0, V13.0.88"
        /*0030*/ 	.string	"Build cuda_13.0.r13.0/compiler.36424714_0"
        /*0030*/ 	.string	"-arch sm_100 -m 64 "



//--------------------- .note.nv.cuinfo           --------------------------
	.section	.note.nv.cuinfo,"",@"SHT_NOTE"
	.sectionflags	@"SHF_NOTE_NV_CUINFO"
        /*0018*/ 	.short	0x0002
        /*001a*/ 	.short	0x0064
        /*001c*/ 	.short	0x0082
	.zero		2


//--------------------- .nv.info                  --------------------------
	.section	.nv.info,"",@"SHT_CUDA_INFO"
	.align	4


	//----- nvinfo : EIATTR_REGCOUNT
	.align		4
        /*0000*/ 	.byte	0x04, 0x2f
        /*0002*/ 	.short	(.L_10 - .L_9)
	.align		4
.L_9:
        /*0004*/ 	.word	index@(_Z12setup_kernelP24curandStatePhilox4_32_10)
        /*0008*/ 	.word	0x00000016


	//----- nvinfo : EIATTR_FRAME_SIZE
	.align		4
.L_10:
        /*000c*/ 	.byte	0x04, 0x11
        /*000e*/ 	.short	(.L_12 - .L_11)
	.align		4
.L_11:
        /*0010*/ 	.word	index@(_Z12setup_kernelP24curandStatePhilox4_32_10)
        /*0014*/ 	.word	0x00000000


	//----- nvinfo : EIATTR_REGCOUNT
	.align		4
.L_12:
        /*0018*/ 	.byte	0x04, 0x2f
        /*001a*/ 	.short	(.L_14 - .L_13)
	.align		4
.L_13:
        /*001c*/ 	.word	index@(_Z22generate_normal_kernelP24curandStatePhilox4_32_10iPf)
        /*0020*/ 	.word	0x0000001a


	//----- nvinfo : EIATTR_FRAME_SIZE
	.align		4
.L_14:
        /*0024*/ 	.byte	0x04, 0x11
        /*0026*/ 	.short	(.L_16 - .L_15)
	.align		4
.L_15:
        /*0028*/ 	.word	index@($__internal_0_$__cuda_sm20_sqrt_rn_f32_slowpath)
        /*002c*/ 	.word	0x00000000


	//----- nvinfo : EIATTR_FRAME_SIZE
	.align		4
.L_16:
        /*0030*/ 	.byte	0x04, 0x11
        /*0032*/ 	.short	(.L_18 - .L_17)
	.align		4
.L_17:
        /*0034*/ 	.word	index@(_Z22generate_normal_kernelP24curandStatePhilox4_32_10iPf)
        /*0038*/ 	.word	0x00000000


	//----- nvinfo : EIATTR_MIN_STACK_SIZE
	.align		4
.L_18:
        /*003c*/ 	.byte	0x04, 0x12
        /*003e*/ 	.short	(.L_20 - .L_19)
	.align		4
.L_19:
        /*0040*/ 	.word	index@(_Z22generate_normal_kernelP24curandStatePhilox4_32_10iPf)
        /*0044*/ 	.word	0x00000000


	//----- nvinfo : EIATTR_MIN_STACK_SIZE
	.align		4
.L_20:
        /*0048*/ 	.byte	0x04, 0x12
        /*004a*/ 	.short	(.L_22 - .L_21)
	.align		4
.L_21:
        /*004c*/ 	.word	index@(_Z12setup_kernelP24curandStatePhilox4_32_10)
        /*0050*/ 	.word	0x00000000
.L_22:


//--------------------- .nv.compat                --------------------------
	.section	.nv.compat,"",@"SHT_CUDA_COMPAT_INFO"
	.align	4
        /*0000*/ 	.byte	0x02, 0x09, 0x00, 0x00, 0x02, 0x02, 0x01, 0x00, 0x02, 0x05, 0x05, 0x00, 0x03, 0x07, 0x01, 0x01
        /*0010*/ 	.byte	0x02, 0x03, 0x00, 0x00, 0x02, 0x06, 0x01, 0x00, 0x04, 0x0b, 0x08, 0x00, 0x01, 0x00, 0x00, 0x00
        /*0020*/ 	.byte	0x00, 0x00, 0x00, 0x00


//--------------------- .nv.info._Z22generate_normal_kernelP24curandStatePhilox4_32_10iPf --------------------------
	.section	.nv.info._Z22generate_normal_kernelP24curandStatePhilox4_32_10iPf,"",@"SHT_CUDA_INFO"
	.sectionflags	@""
	.align	4


	//----- nvinfo : EIATTR_CUDA_API_VERSION
	.align		4
        /*0000*/ 	.byte	0x04, 0x37
        /*0002*/ 	.short	(.L_24 - .L_23)
.L_23:
        /*0004*/ 	.word	0x00000082


	//----- nvinfo : EIATTR_KPARAM_INFO
	.align		4
.L_24:
        /*0008*/ 	.byte	0x04, 0x17
        /*000a*/ 	.short	(.L_26 - .L_25)
.L_25:
        /*000c*/ 	.word	0x00000000
        /*0010*/ 	.short	0x0002
        /*0012*/ 	.short	0x0010
        /*0014*/ 	.byte	0x00, 0xf5, 0x21, 0x00


	//----- nvinfo : EIATTR_KPARAM_INFO
	.align		4
.L_26:
        /*0018*/ 	.byte	0x04, 0x17
        /*001a*/ 	.short	(.L_28 - .L_27)
.L_27:
        /*001c*/ 	.word	0x00000000
        /*0020*/ 	.short	0x0001
        /*0022*/ 	.short	0x0008
        /*0024*/ 	.byte	0x00, 0xf0, 0x11, 0x00


	//----- nvinfo : EIATTR_KPARAM_INFO
	.align		4
.L_28:
        /*0028*/ 	.byte	0x04, 0x17
        /*002a*/ 	.short	(.L_30 - .L_29)
.L_29:
        /*002c*/ 	.word	0x00000000
        /*0030*/ 	.short	0x0000
        /*0032*/ 	.short	0x0000
        /*0034*/ 	.byte	0x00, 0xf5, 0x21, 0x00


	//----- nvinfo : EIATTR_SPARSE_MMA_MASK
	.align		4
.L_30:
        /*0038*/ 	.byte	0x03, 0x50
        /*003a*/ 	.short	0x0000


	//----- nvinfo : EIATTR_MAXREG_COUNT
	.align		4
        /*003c*/ 	.byte	0x03, 0x1b
        /*003e*/ 	.short	0x00ff


	//----- nvinfo : EIATTR_MERCURY_ISA_VERSION
	.align		4
        /*0040*/ 	.byte	0x03, 0x5f
        /*0042*/ 	.short	0x0101


	//----- nvinfo : EIATTR_VRC_CTA_INIT_COUNT
	.align		4
        /*0044*/ 	.byte	0x02, 0x4a
	.zero		1
	.zero		1


	//----- nvinfo : EIATTR_EXIT_INSTR_OFFSETS
	.align		4
        /*0048*/ 	.byte	0x04, 0x1c
        /*004a*/ 	.short	(.L_32 - .L_31)


	//   ....[0]....
.L_31:
        /*004c*/ 	.word	0x00001010


	//----- nvinfo : EIATTR_CRS_STACK_SIZE
	.align		4
.L_32:
        /*0050*/ 	.byte	0x04, 0x1e
        /*0052*/ 	.short	(.L_34 - .L_33)
.L_33:
        /*0054*/ 	.word	0x00000000


	//----- nvinfo : EIATTR_CBANK_PARAM_SIZE
	.align		4
.L_34:
        /*0058*/ 	.byte	0x03, 0x19
        /*005a*/ 	.short	0x0018


	//----- nvinfo : EIATTR_PARAM_CBANK
	.align		4
        /*005c*/ 	.byte	0x04, 0x0a
        /*005e*/ 	.short	(.L_36 - .L_35)
	.align		4
.L_35:
        /*0060*/ 	.word	index@(.nv.constant0._Z22generate_normal_kernelP24curandStatePhilox4_32_10iPf)
        /*0064*/ 	.short	0x0380
        /*0066*/ 	.short	0x0018


	//----- nvinfo : EIATTR_SW_WAR
	.align		4
.L_36:
        /*0068*/ 	.byte	0x04, 0x36
        /*006a*/ 	.short	(.L_38 - .L_37)
.L_37:
        /*006c*/ 	.word	0x00000008
.L_38:


//--------------------- .nv.info._Z12setup_kernelP24curandStatePhilox4_32_10 --------------------------
	.section	.nv.info._Z12setup_kernelP24curandStatePhilox4_32_10,"",@"SHT_CUDA_INFO"
	.sectionflags	@""
	.align	4


	//----- nvinfo : EIATTR_CUDA_API_VERSION
	.align		4
        /*0000*/ 	.byte	0x04, 0x37
        /*0002*/ 	.short	(.L_40 - .L_39)
.L_39:
        /*0004*/ 	.word	0x00000082


	//----- nvinfo : EIATTR_KPARAM_INFO
	.align		4
.L_40:
        /*0008*/ 	.byte	0x04, 0x17
        /*000a*/ 	.short	(.L_42 - .L_41)
.L_41:
        /*000c*/ 	.word	0x00000000
        /*0010*/ 	.short	0x0000
        /*0012*/ 	.short	0x0000
        /*0014*/ 	.byte	0x00, 0xf5, 0x21, 0x00


	//----- nvinfo : EIATTR_SPARSE_MMA_MASK
	.align		4
.L_42:
        /*0018*/ 	.byte	0x03, 0x50
        /*001a*/ 	.short	0x0000


	//----- nvinfo : EIATTR_MAXREG_COUNT
	.align		4
        /*001c*/ 	.byte	0x03, 0x1b
        /*001e*/ 	.short	0x00ff


	//----- nvinfo : EIATTR_MERCURY_ISA_VERSION
	.align		4
        /*0020*/ 	.byte	0x03, 0x5f
        /*0022*/ 	.short	0x0101


	//----- nvinfo : EIATTR_VRC_CTA_INIT_COUNT
	.align		4
        /*0024*/ 	.byte	0x02, 0x4a
	.zero		1
	.zero		1


	//----- nvinfo : EIATTR_EXIT_INSTR_OFFSETS
	.align		4
        /*0028*/ 	.byte	0x04, 0x1c
        /*002a*/ 	.short	(.L_44 - .L_43)


	//   ....[0]....
.L_43:
        /*002c*/ 	.word	0x000003a0


	//----- nvinfo : EIATTR_CBANK_PARAM_SIZE
	.align		4
.L_44:
        /*0030*/ 	.byte	0x03, 0x19
        /*0032*/ 	.short	0x0008


	//----- nvinfo : EIATTR_PARAM_CBANK
	.align		4
        /*0034*/ 	.byte	0x04, 0x0a
        /*0036*/ 	.short	(.L_46 - .L_45)
	.align		4
.L_45:
        /*0038*/ 	.word	index@(.nv.constant0._Z12setup_kernelP24curandStatePhilox4_32_10)
        /*003c*/ 	.short	0x0380
        /*003e*/ 	.short	0x0008


	//----- nvinfo : EIATTR_SW_WAR
	.align		4
.L_46:
        /*0040*/ 	.byte	0x04, 0x36
        /*0042*/ 	.short	(.L_48 - .L_47)
.L_47:
        /*0044*/ 	.word	0x00000008
.L_48:


//--------------------- .nv.callgraph             --------------------------
	.section	.nv.callgraph,"",@"SHT_CUDA_CALLGRAPH"
	.align	4
	.sectionentsize	8
	.align		4
        /*0000*/ 	.word	0x00000000
	.align		4
        /*0004*/ 	.word	0xffffffff
	.align		4
        /*0008*/ 	.word	0x00000000
	.align		4
        /*000c*/ 	.word	0xfffffffe
	.align		4
        /*0010*/ 	.word	0x00000000
	.align		4
        /*0014*/ 	.word	0xfffffffd
	.align		4
        /*0018*/ 	.word	0x00000000
	.align		4
        /*001c*/ 	.word	0xfffffffc


//--------------------- .nv.constant4             --------------------------
	.section	.nv.constant4,"a",@progbits
	.align	8
	.align		8
.nv.constant4:
        /*0000*/ 	.dword	precalc_xorwow_matrix
	.align		8
        /*0008*/ 	.dword	precalc_xorwow_offset_matrix
	.align		8
        /*0010*/ 	.dword	mrg32k3aM1
	.align		8
        /*0018*/ 	.dword	mrg32k3aM2
	.align		8
        /*0020*/ 	.dword	mrg32k3aM1SubSeq
	.align		8
        /*0028*/ 	.dword	mrg32k3aM2SubSeq
	.align		8
        /*0030*/ 	.dword	mrg32k3aM1Seq
	.align		8
        /*0038*/ 	.dword	mrg32k3aM2Seq


//--------------------- .nv.constant3             --------------------------
	.section	.nv.constant3,"a",@progbits
	.align	8
.nv.constant3:
	.type		__cr_lgamma_table,@object
	.size		__cr_lgamma_table,(.L_8 - __cr_lgamma_table)
__cr_lgamma_table:
        /*0000*/ 	.byte	0x00, 0x00, 0x00, 0x00, 0x00, 0x00, 0x00, 0x00, 0x00, 0x00, 0x00, 0x00, 0x00, 0x00, 0x00, 0x00
        /*0010*/ 	.byte	0xef, 0x39, 0xfa, 0xfe, 0x42, 0x2e, 0xe6, 0x3f, 0x02, 0x20, 0x2a, 0xfa, 0x0b, 0xab, 0xfc, 0x3f
        /*0020*/ 	.byte	0xf9, 0x2c, 0x92, 0x7c, 0xa7, 0x6c, 0x09, 0x40, 0xc9, 0x79, 0x44, 0x3c, 0x64, 0x26, 0x13, 0x40
        /*0030*/ 	.byte	0xca, 0x01, 0xcf, 0x3a, 0x27, 0x51, 0x1a, 0x40, 0x30, 0xcc, 0x2d, 0xf3, 0xe1, 0x0c, 0x21, 0x40
        /*0040*/ 	.byte	0x0d, 0xb7, 0xfc, 0x82, 0x8e, 0x35, 0x25, 0x40
.L_8:


//--------------------- .text._Z22generate_normal_kernelP24curandStatePhilox4_32_10iPf --------------------------
	.section	.text._Z22generate_normal_kernelP24curandStatePhilox4_32_10iPf,"ax",@progbits
	.align	128
        .global         _Z22generate_normal_kernelP24curandStatePhilox4_32_10iPf
        .type           _Z22generate_normal_kernelP24curandStatePhilox4_32_10iPf,@function
        .size           _Z22generate_normal_kernelP24curandStatePhilox4_32_10iPf,(.L_x_17 - _Z22generate_normal_kernelP24curandStatePhilox4_32_10iPf)
        .other          _Z22generate_normal_kernelP24curandStatePhilox4_32_10iPf,@"STO_CUDA_ENTRY STV_DEFAULT"
_Z22generate_normal_kernelP24curandStatePhilox4_32_10iPf:
.text._Z22generate_normal_kernelP24curandStatePhilox4_32_10iPf:
[----:B------:R-:W-:Y:S01]  /*0000*/  LDC R1, c[0x0][0x37c] ;  /* 0x0000df00ff017b82 */ /* 0x000fe20000000800 */
[----:B------:R-:W0:Y:S07]  /*0010*/  S2R R20, SR_TID.X ;  /* 0x0000000000147919 */ /* 0x000e2e0000002100 */
[----:B------:R-:W0:Y:S01]  /*0020*/  S2UR UR6, SR_CTAID.X ;  /* 0x00000000000679c3 */ /* 0x000e220000002500 */
[----:B------:R-:W1:Y:S07]  /*0030*/  LDCU.64 UR4, c[0x0][0x358] ;  /* 0x00006b00ff0477ac */ /* 0x000e6e0008000a00 */
[----:B------:R-:W0:Y:S08]  /*0040*/  LDC R5, c[0x0][0x360] ;  /* 0x0000d800ff057b82 */ /* 0x000e300000000800 */
[----:B------:R-:W2:Y:S01]  /*0050*/  LDC.64 R2, c[0x0][0x380] ;  /* 0x0000e000ff027b82 */ /* 0x000ea20000000a00 */
[----:B0-----:R-:W-:-:S04]  /*0060*/  IMAD R20, R5, UR6, R20 ;  /* 0x0000000605147c24 */ /* 0x001fc8000f8e0214 */
[----:B--2---:R-:W-:-:S05]  /*0070*/  IMAD.WIDE R2, R20, 0x40, R2 ;  /* 0x0000004014027825 */ /* 0x004fca00078e0202 */
[----:B-1----:R-:W2:Y:S04]  /*0080*/  LDG.E.128 R16, desc[UR4][R2.64+0x20] ;  /* 0x0000200402107981 */ /* 0x002ea8000c1e1d00 */
[----:B------:R0:W5:Y:S04]  /*0090*/  LDG.E.128 R4, desc[UR4][R2.64] ;  /* 0x0000000402047981 */ /* 0x000168000c1e1d00 */
[----:B------:R0:W5:Y:S01]  /*00a0*/  LDG.E.128 R8, desc[UR4][R2.64+0x10] ;  /* 0x0000100402087981 */ /* 0x000162000c1e1d00 */
[----:B------:R-:W-:Y:S01]  /*00b0*/  BSSY.RECONVERGENT B1, `(.L_x_0) ;  /* 0x00000ec000017945 */ /* 0x000fe20003800200 */
[----:B--2---:R-:W-:-:S13]  /*00c0*/  ISETP.NE.AND P0, PT, R19, 0x1, PT ;  /* 0x000000011300780c */ /* 0x004fda0003f05270 */
[----:B0-----:R-:W-:Y:S05]  /*00d0*/  @!P0 BRA `(.L_x_1) ;  /* 0x0000000c008c8947 */ /* 0x001fea0003800000 */
[----:B------:R-:W-:Y:S01]  /*00e0*/  ISETP.NE.AND P0, PT, R18, 0x1, PT ;  /* 0x000000011200780c */ /* 0x000fe20003f05270 */
[----:B------:R-:W-:Y:S01]  /*00f0*/  BSSY.RECONVERGENT B0, `(.L_x_2) ;  /* 0x00000ab000007945 */ /* 0x000fe20003800200 */
[----:B------:R-:W-:Y:S01]  /*0100*/  HFMA2 R22, -RZ, RZ, 0, 1.78813934326171875e-07 ;  /* 0x00000003ff167431 */ /* 0x000fe200000001ff */
[-C--:B-----5:R-:W-:Y:S01]  /*0110*/  MOV R19, R10.reuse ;  /* 0x0000000a00137202 */ /* 0x0a0fe20000000f00 */
[----:B------:R-:W-:Y:S01]  /*0120*/  IMAD.MOV.U32 R0, RZ, RZ, R9 ;  /* 0x000000ffff007224 */ /* 0x000fe200078e0009 */
[----:B------:R-:W-:Y:S01]  /*0130*/  MOV R14, R10 ;  /* 0x0000000a000e7202 */ /* 0x000fe20000000f00 */
[----:B------:R-:W-:-:S07]  /*0140*/  IMAD.MOV.U32 R15, RZ, RZ, R11 ;  /* 0x000000ffff0f7224 */ /* 0x000fce00078e000b */
[----:B------:R-:W-:Y:S05]  /*0150*/  @!P0 BRA `(.L_x_3) ;  /* 0x0000000800908947 */ /* 0x000fea0003800000 */
[----:B------:R-:W-:-:S13]  /*0160*/  ISETP.NE.AND P0, PT, R18, 0x2, PT ;  /* 0x000000021200780c */ /* 0x000fda0003f05270 */
[----:B------:R-:W-:Y:S05]  /*0170*/  @!P0 BRA `(.L_x_4) ;  /* 0x0000000400588947 */ /* 0x000fea0003800000 */
[----:B------:R-:W-:-:S13]  /*0180*/  ISETP.NE.AND P0, PT, R18, 0x3, PT ;  /* 0x000000031200780c */ /* 0x000fda0003f05270 */
[----:B------:R-:W-:Y:S05]  /*0190*/  @P0 BRA `(.L_x_5) ;  /* 0x0000000400340947 */ /* 0x000fea0003800000 */
[----:B------:R-:W-:Y:S01]  /*01a0*/  VIADD R4, R4, 0x1 ;  /* 0x0000000104047836 */ /* 0x000fe20000000000 */
[----:B------:R-:W-:Y:S03]  /*01b0*/  BSSY.RECONVERGENT B2, `(.L_x_6) ;  /* 0x000000c000027945 */ /* 0x000fe60003800200 */
[C---:B------:R-:W-:Y:S01]  /*01c0*/  IMAD.WIDE.U32 R14, R4.reuse, -0x2daee0ad, RZ ;  /* 0xd2511f53040e7825 */ /* 0x040fe200078e00ff */
[----:B------:R-:W-:-:S13]  /*01d0*/  ISETP.NE.AND P0, PT, R4, RZ, PT ;  /* 0x000000ff0400720c */ /* 0x000fda0003f05270 */
[----:B------:R-:W-:Y:S05]  /*01e0*/  @P0 BRA `(.L_x_7) ;  /* 0x0000000000200947 */ /* 0x000fea0003800000 */
[----:B------:R-:W-:-:S04]  /*01f0*/  IADD3 R5, PT, PT, R5, 0x1, RZ ;  /* 0x0000000105057810 */ /* 0x000fc80007ffe0ff */
[----:B------:R-:W-:-:S13]  /*0200*/  ISETP.NE.AND P0, PT, R5, RZ, PT ;  /* 0x000000ff0500720c */ /* 0x000fda0003f05270 */
[----:B------:R-:W-:Y:S01]  /*0210*/  @!P0 VIADD R6, R6, 0x1 ;  /* 0x0000000106068836 */ /* 0x000fe20000000000 */
[----:B------:R-:W-:Y:S02]  /*0220*/  @!P0 IADD3 R0, PT, PT, R7, 0x1, RZ ;  /* 0x0000000107008810 */ /* 0x000fe40007ffe0ff */
[----:B------:R-:W-:Y:S02]  /*0230*/  @!P0 MOV R5, RZ ;  /* 0x000000ff00058202 */ /* 0x000fe40000000f00 */
[----:B------:R-:W-:-:S13]  /*0240*/  ISETP.NE.AND P1, PT, R6, RZ, !P0 ;  /* 0x000000ff0600720c */ /* 0x000fda0004725270 */
[----:B------:R-:W-:-:S04]  /*0250*/  @P1 IMAD.MOV R0, RZ, RZ, R7 ;  /* 0x000000ffff001224 */ /* 0x000fc800078e0207 */
[----:B------:R-:W-:-:S07]  /*0260*/  @!P0 IMAD.MOV.U32 R7, RZ, RZ, R0 ;  /* 0x000000ffff078224 */ /* 0x000fce00078e0000 */
.L_x_7:
[----:B------:R-:W-:Y:S05]  /*0270*/  BSYNC.RECONVERGENT B2 ;  /* 0x0000000000027941 */ /* 0x000fea0003800200 */
.L_x_6:
[----:B------:R-:W-:Y:S01]  /*0280*/  IMAD.WIDE.U32 R18, R6, -0x326172a9, RZ ;  /* 0xcd9e8d5706127825 */ /* 0x000fe200078e00ff */
[----:B------:R-:W-:Y:S02]  /*0290*/  LOP3.LUT R8, R7, R17, R15, 0x96, !PT ;  /* 0x0000001107087212 */ /* 0x000fe400078e960f */
[----:B------:R-:W-:Y:S01]  /*02a0*/  IADD3 R15, PT, PT, R16, -0x61c88647, RZ ;  /* 0x9e3779b9100f7810 */ /* 0x000fe20007ffe0ff */
[----:B------:R-:W-:Y:S01]  /*02b0*/  IMAD.MOV.U32 R22, RZ, RZ, 0x1 ;  /* 0x00000001ff167424 */ /* 0x000fe200078e00ff */
[----:B------:R-:W-:Y:S01]  /*02c0*/  LOP3.LUT R12, R5, R16, R19, 0x96, !PT ;  /* 0x00000010050c7212 */ /* 0x000fe200078e9613 */
[----:B------:R-:W-:Y:S01]  /*02d0*/  IMAD.WIDE.U32 R8, R8, -0x326172a9, RZ ;  /* 0xcd9e8d5708087825 */ /* 0x000fe200078e00ff */
[----:B------:R-:W-:-:S03]  /*02e0*/  MOV R0, R11 ;  /* 0x0000000b00007202 */ /* 0x000fc60000000f00 */
[----:B------:R-:W-:Y:S01]  /*02f0*/  IMAD.WIDE.U32 R12, R12, -0x2daee0ad, RZ ;  /* 0xd2511f530c0c7825 */ /* 0x000fe200078e00ff */
[----:B------:R-:W-:-:S03]  /*0300*/  LOP3.LUT R15, R15, R18, R9, 0x96, !PT ;  /* 0x000000120f0f7212 */ /* 0x000fc600078e9609 */
[----:B------:R-:W-:Y:S02]  /*0310*/  VIADD R19, R17, 0xbb67ae85 ;  /* 0xbb67ae8511137836 */ /* 0x000fe40000000000 */
[----:B------:R-:W-:-:S03]  /*0320*/  VIADD R9, R16, 0x3c6ef372 ;  /* 0x3c6ef37210097836 */ /* 0x000fc60000000000 */
[----:B------:R-:W-:Y:S01]  /*0330*/  LOP3.LUT R19, R19, R14, R13, 0x96, !PT ;  /* 0x0000000e13137212 */ /* 0x000fe200078e960d */
[----:B------:R-:W-:Y:S01]  /*0340*/  IMAD.WIDE.U32 R14, R15, -0x2daee0ad, RZ ;  /* 0xd2511f530f0e7825 */ /* 0x000fe200078e00ff */
[----:B------:R-:W-:-:S03]  /*0350*/  IADD3 R13, PT, PT, R17, 0x76cf5d0a, RZ ;  /* 0x76cf5d0a110d7810 */ /* 0x000fc60007ffe0ff */
[----:B------:R-:W-:Y:S01]  /*0360*/  IMAD.WIDE.U32 R18, R19, -0x326172a9, RZ ;  /* 0xcd9e8d5713127825 */ /* 0x000fe200078e00ff */
[----:B------:R-:W-:Y:S02]  /*0370*/  LOP3.LUT R13, R15, R12, R13, 0x96, !PT ;  /* 0x0000000c0f0d7212 */ /* 0x000fe400078e960d */
[----:B------:R-:W-:Y:S02]  /*0380*/  IADD3 R15, PT, PT, R16, -0x255992d5, RZ ;  /* 0xdaa66d2b100f7810 */ /* 0x000fe40007ffe0ff */
[----:B------:R-:W-:Y:S01]  /*0390*/  LOP3.LUT R12, R19, R8, R9, 0x96, !PT ;  /* 0x00000008130c7212 */ /* 0x000fe200078e9609 */
[----:B------:R-:W-:-:S04]  /*03a0*/  IMAD.WIDE.U32 R8, R13, -0x326172a9, RZ ;  /* 0xcd9e8d570d087825 */ /* 0x000fc800078e00ff */
[----:B------:R-:W-:Y:S01]  /*03b0*/  IMAD.WIDE.U32 R12, R12, -0x2daee0ad, RZ ;  /* 0xd2511f530c0c7825 */ /* 0x000fe200078e00ff */
[----:B------:R-:W-:-:S03]  /*03c0*/  LOP3.LUT R15, R9, R18, R15, 0x96, !PT ;  /* 0x00000012090f7212 */ /* 0x000fc600078e960f */
[----:B------:R-:W-:Y:S02]  /*03d0*/  VIADD R19, R17, 0x32370b8f ;  /* 0x32370b8f11137836 */ /* 0x000fe40000000000 */
[----:B------:R-:W-:-:S03]  /*03e0*/  VIADD R9, R16, 0x78dde6e4 ;  /* 0x78dde6e410097836 */ /* 0x000fc60000000000 */
[----:B------:R-:W-:Y:S01]  /*03f0*/  LOP3.LUT R19, R13, R14, R19, 0x96, !PT ;  /* 0x0000000e0d137212 */ /* 0x000fe200078e9613 */
[----:B------:R-:W-:Y:S01]  /*0400*/  IMAD.WIDE.U32 R14, R15, -0x2daee0ad, RZ ;  /* 0xd2511f530f0e7825 */ /* 0x000fe200078e00ff */
[----:B------:R-:W-:-:S03]  /*0410*/  IADD3 R13, PT, PT, R17, -0x126145ec, RZ ;  /* 0xed9eba14110d7810 */ /* 0x000fc60007ffe0ff */
[----:B------:R-:W-:Y:S01]  /*0420*/  IMAD.WIDE.U32 R18, R19, -0x326172a9, RZ ;  /* 0xcd9e8d5713127825 */ /* 0x000fe200078e00ff */
[----:B------:R-:W-:Y:S02]  /*0430*/  LOP3.LUT R13, R15, R12, R13, 0x96, !PT ;  /* 0x0000000c0f0d7212 */ /* 0x000fe400078e960d */
[----:B------:R-:W-:Y:S02]  /*0440*/  IADD3 R15, PT, PT, R16, 0x1715609d, RZ ;  /* 0x1715609d100f7810 */ /* 0x000fe40007ffe0ff */
        /* <DEDUP_REMOVED lines=22> */
[----:B------:R-:W-:-:S03]  /*05b0*/  LOP3.LUT R13, R15, R12, R13, 0x96, !PT ;  /* 0x0000000c0f0d7212 */ /* 0x000fc600078e960d */
[----:B------:R-:W-:Y:S01]  /*05c0*/  VIADD R17, R17, 0x96a522ad ;  /* 0x96a522ad11117836 */ /* 0x000fe20000000000 */
[----:B------:R-:W-:Y:S01]  /*05d0*/  LOP3.LUT R12, R19, R8, R9, 0x96, !PT ;  /* 0x00000008130c7212 */ /* 0x000fe200078e9609 */
[----:B------:R-:W-:Y:S01]  /*05e0*/  IMAD.WIDE.U32 R8, R13, -0x326172a9, RZ ;  /* 0xcd9e8d570d087825 */ /* 0x000fe200078e00ff */
[----:B------:R-:W-:-:S03]  /*05f0*/  IADD3 R19, PT, PT, R16, -0x700cb87f, RZ ;  /* 0x8ff3478110137810 */ /* 0x000fc60007ffe0ff */
[----:B------:R-:W-:Y:S01]  /*0600*/  IMAD.WIDE.U32 R12, R12, -0x2daee0ad, RZ ;  /* 0xd2511f530c0c7825 */ /* 0x000fe200078e00ff */
[----:B------:R-:W-:Y:S02]  /*0610*/  LOP3.LUT R19, R9, R18, R19, 0x96, !PT ;  /* 0x0000001209137212 */ /* 0x000fe400078e9613 */
[----:B------:R-:W-:Y:S01]  /*0620*/  MOV R9, R8 ;  /* 0x0000000800097202 */ /* 0x000fe20000000f00 */
[----:B------:R-:W-:Y:S01]  /*0630*/  IMAD.MOV.U32 R15, RZ, RZ, R12 ;  /* 0x000000ffff0f7224 */ /* 0x000fe200078e000c */
[----:B------:R-:W-:Y:S02]  /*0640*/  LOP3.LUT R14, R13, R14, R17, 0x96, !PT ;  /* 0x0000000e0d0e7212 */ /* 0x000fe400078e9611 */
[----:B------:R-:W-:Y:S01]  /*0650*/  MOV R8, R19 ;  /* 0x0000001300087202 */ /* 0x000fe20000000f00 */
[----:B------:R-:W-:Y:S06]  /*0660*/  BRA `(.L_x_3) ;  /* 0x00000004004c7947 */ /* 0x000fec0003800000 */
.L_x_5:
[C---:B------:R-:W-:Y:S01]  /*0670*/  ISETP.NE.AND P0, PT, R18.reuse, RZ, PT ;  /* 0x000000ff1200720c */ /* 0x040fe20003f05270 */
[----:B------:R-:W-:Y:S01]  /*0680*/  VIADD R22, R18, 0x2 ;  /* 0x0000000212167836 */ /* 0x000fe20000000000 */
[----:B------:R-:W-:Y:S01]  /*0690*/  MOV R0, R8 ;  /* 0x0000000800007202 */ /* 0x000fe20000000f00 */
[----:B------:R-:W-:Y:S01]  /*06a0*/  IMAD.MOV.U32 R15, RZ, RZ, R11 ;  /* 0x000000ffff0f7224 */ /* 0x000fe200078e000b */
[----:B------:R-:W-:Y:S02]  /*06b0*/  MOV R14, R10 ;  /* 0x0000000a000e7202 */ /* 0x000fe40000000f00 */
[----:B------:R-:W-:Y:S01]  /*06c0*/  SEL R19, R9, R8, !P0 ;  /* 0x0000000809137207 */ /* 0x000fe20004000000 */
[----:B------:R-:W-:Y:S06]  /*06d0*/  BRA `(.L_x_3) ;  /* 0x0000000400307947 */ /* 0x000fec0003800000 */
.L_x_4:
        /* <DEDUP_REMOVED lines=13> */
.L_x_9:
[----:B------:R-:W-:Y:S05]  /*07b0*/  BSYNC.RECONVERGENT B2 ;  /* 0x0000000000027941 */ /* 0x000fea0003800200 */
.L_x_8:
[----:B------:R-:W-:Y:S01]  /*07c0*/  IMAD.WIDE.U32 R18, R6, -0x326172a9, RZ ;  /* 0xcd9e8d5706127825 */ /* 0x000fe200078e00ff */
[----:B------:R-:W-:Y:S02]  /*07d0*/  LOP3.LUT R8, R7, R17, R15, 0x96, !PT ;  /* 0x0000001107087212 */ /* 0x000fe400078e960f */
[----:B------:R-:W-:Y:S01]  /*07e0*/  IADD3 R15, PT, PT, R16, -0x61c88647, RZ ;  /* 0x9e3779b9100f7810 */ /* 0x000fe20007ffe0ff */
[----:B------:R-:W-:Y:S01]  /*07f0*/  IMAD.MOV.U32 R0, RZ, RZ, R10 ;  /* 0x000000ffff007224 */ /* 0x000fe200078e000a */
        /* <DEDUP_REMOVED lines=47> */
[----:B------:R-:W-:Y:S01]  /*0af0*/  IADD3 R15, PT, PT, R16, -0x700cb87f, RZ ;  /* 0x8ff34781100f7810 */ /* 0x000fe20007ffe0ff */
[----:B------:R-:W-:Y:S01]  /*0b00*/  VIADD R17, R17, 0x96a522ad ;  /* 0x96a522ad11117836 */ /* 0x000fe20000000000 */
[----:B------:R-:W-:Y:S01]  /*0b10*/  LOP3.LUT R9, R19, R8, R9, 0x96, !PT ;  /* 0x0000000813097212 */ /* 0x000fe200078e9609 */
[----:B------:R-:W-:Y:S01]  /*0b20*/  IMAD.WIDE.U32 R22, R13, -0x326172a9, RZ ;  /* 0xcd9e8d570d167825 */ /* 0x000fe200078e00ff */
[----:B------:R-:W-:-:S03]  /*0b30*/  MOV R19, R11 ;  /* 0x0000000b00137202 */ /* 0x000fc60000000f00 */
[----:B------:R-:W-:Y:S01]  /*0b40*/  IMAD.WIDE.U32 R12, R9, -0x2daee0ad, RZ ;  /* 0xd2511f53090c7825 */ /* 0x000fe200078e00ff */
[----:B------:R-:W-:-:S03]  /*0b50*/  MOV R9, R22 ;  /* 0x0000001600097202 */ /* 0x000fc60000000f00 */
[----:B------:R-:W-:Y:S01]  /*0b60*/  HFMA2 R22, -RZ, RZ, 0, 0 ;  /* 0x00000000ff167431 */ /* 0x000fe200000001ff */
[----:B------:R-:W-:Y:S01]  /*0b70*/  LOP3.LUT R8, R23, R18, R15, 0x96, !PT ;  /* 0x0000001217087212 */ /* 0x000fe200078e960f */
[----:B------:R-:W-:Y:S01]  /*0b80*/  IMAD.MOV.U32 R15, RZ, RZ, R12 ;  /* 0x000000ffff0f7224 */ /* 0x000fe200078e000c */
[----:B------:R-:W-:-:S07]  /*0b90*/  LOP3.LUT R14, R13, R14, R17, 0x96, !PT ;  /* 0x0000000e0d0e7212 */ /* 0x000fce00078e9611 */
.L_x_3:
[----:B------:R-:W-:Y:S05]  /*0ba0*/  BSYNC.RECONVERGENT B0 ;  /* 0x0000000000007941 */ /* 0x000fea0003800200 */
.L_x_2:
[----:B------:R-:W-:Y:S01]  /*0bb0*/  I2FP.F32.U32 R0, R0 ;  /* 0x0000000000007245 */ /* 0x000fe20000201000 */
[----:B------:R-:W-:Y:S01]  /*0bc0*/  HFMA2 R13, -RZ, RZ, 1.5048828125, 33.21875 ;  /* 0x3e055027ff0d7431 */ /* 0x000fe200000001ff */
[----:B------:R-:W-:Y:S01]  /*0bd0*/  MOV R11, 0x2f800000 ;  /* 0x2f800000000b7802 */ /* 0x000fe20000000f00 */
[----:B------:R-:W-:Y:S04]  /*0be0*/  BSSY.RECONVERGENT B0, `(.L_x_10) ;  /* 0x000002b000007945 */ /* 0x000fe80003800200 */
[----:B------:R-:W-:-:S05]  /*0bf0*/  FFMA R0, R0, R11, 1.1641532182693481445e-10 ;  /* 0x2f00000000007423 */ /* 0x000fca000000000b */
[----:B------:R-:W-:-:S13]  /*0c00*/  FSETP.GEU.AND P0, PT, R0, 1.175494350822287508e-38, PT ;  /* 0x008000000000780b */ /* 0x000fda0003f0e000 */
[----:B------:R-:W-:-:S04]  /*0c10*/  @!P0 FMUL R0, R0, 8388608 ;  /* 0x4b00000000008820 */ /* 0x000fc80000400000 */
[----:B------:R-:W-:-:S05]  /*0c20*/  VIADD R10, R0, 0xc0d55555 ;  /* 0xc0d55555000a7836 */ /* 0x000fca0000000000 */
[----:B------:R-:W-:-:S04]  /*0c30*/  LOP3.LUT R11, R10, 0xff800000, RZ, 0xc0, !PT ;  /* 0xff8000000a0b7812 */ /* 0x000fc800078ec0ff */
[-C--:B------:R-:W-:Y:S02]  /*0c40*/  IADD3 R10, PT, PT, R0, -R11.reuse, RZ ;  /* 0x8000000b000a7210 */ /* 0x080fe40007ffe0ff */
[----:B------:R-:W-:-:S03]  /*0c50*/  I2FP.F32.S32 R11, R11 ;  /* 0x0000000b000b7245 */ /* 0x000fc60000201400 */
[----:B------:R-:W-:Y:S01]  /*0c60*/  FADD R12, R10, -1 ;  /* 0xbf8000000a0c7421 */ /* 0x000fe20000000000 */
[----:B------:R-:W-:Y:S02]  /*0c70*/  FSEL R10, RZ, -23, P0 ;  /* 0xc1b80000ff0a7808 */ /* 0x000fe40000000000 */
[----:B------:R-:W-:Y:S01]  /*0c80*/  ISETP.GT.U32.AND P0, PT, R0, 0x7f7fffff, PT ;  /* 0x7f7fffff0000780c */ /* 0x000fe20003f04070 */
[C---:B------:R-:W-:Y:S02]  /*0c90*/  FFMA R13, R12.reuse, -R13, 0.14084610342979431152 ;  /* 0x3e1039f60c0d7423 */ /* 0x040fe4000000080d */
[----:B------:R-:W-:Y:S01]  /*0ca0*/  FFMA R10, R11, 1.1920928955078125e-07, R10 ;  /* 0x340000000b0a7823 */ /* 0x000fe2000000000a */
[----:B------:R-:W-:Y:S02]  /*0cb0*/  IMAD.MOV.U32 R11, RZ, RZ, 0x7f800000 ;  /* 0x7f800000ff0b7424 */ /* 0x000fe400078e00ff */
[----:B------:R-:W-:-:S04]  /*0cc0*/  FFMA R13, R12, R13, -0.12148627638816833496 ;  /* 0xbdf8cdcc0c0d7423 */ /* 0x000fc8000000000d */
[----:B------:R-:W-:-:S04]  /*0cd0*/  FFMA R13, R12, R13, 0.13980610668659210205 ;  /* 0x3e0f29550c0d7423 */ /* 0x000fc8000000000d */
[----:B------:R-:W-:-:S04]  /*0ce0*/  FFMA R13, R12, R13, -0.16684235632419586182 ;  /* 0xbe2ad8b90c0d7423 */ /* 0x000fc8000000000d */
[----:B------:R-:W-:-:S04]  /*0cf0*/  FFMA R13, R12, R13, 0.20012299716472625732 ;  /* 0x3e4ced0b0c0d7423 */ /* 0x000fc8000000000d */
[----:B------:R-:W-:-:S04]  /*0d00*/  FFMA R13, R12, R13, -0.24999669194221496582 ;  /* 0xbe7fff220c0d7423 */ /* 0x000fc8000000000d */
[----:B------:R-:W-:-:S04]  /*0d10*/  FFMA R13, R12, R13, 0.33333182334899902344 ;  /* 0x3eaaaa780c0d7423 */ /* 0x000fc8000000000d */
[----:B------:R-:W-:-:S04]  /*0d20*/  FFMA R13, R12, R13, -0.5 ;  /* 0xbf0000000c0d7423 */ /* 0x000fc8000000000d */
[----:B------:R-:W-:-:S04]  /*0d30*/  FMUL R13, R12, R13 ;  /* 0x0000000d0c0d7220 */ /* 0x000fc80000400000 */
[----:B------:R-:W-:-:S04]  /*0d40*/  FFMA R13, R12, R13, R12 ;  /* 0x0000000d0c0d7223 */ /* 0x000fc8000000000c */
[----:B------:R-:W-:Y:S01]  /*0d50*/  FFMA R10, R10, 0.69314718246459960938, R13 ;  /* 0x3f3172180a0a7823 */ /* 0x000fe2000000000d */
[C---:B------:R-:W-:Y:S01]  /*0d60*/  @P0 FFMA R10, R0.reuse, R11, +INF ;  /* 0x7f800000000a0423 */ /* 0x040fe2000000000b */
[----:B------:R-:W-:Y:S02]  /*0d70*/  FSETP.NEU.AND P0, PT, R0, RZ, PT ;  /* 0x000000ff0000720b */ /* 0x000fe40003f0d000 */
[----:B------:R-:W-:Y:S01]  /*0d80*/  MOV R11, 0x30c90fdb ;  /* 0x30c90fdb000b7802 */ /* 0x000fe20000000f00 */
[----:B------:R-:W-:-:S05]  /*0d90*/  FMUL R10, R10, -2 ;  /* 0xc00000000a0a7820 */ /* 0x000fca0000400000 */
[----:B------:R-:W-:Y:S02]  /*0da0*/  FSEL R13, R10, +INF , P0 ;  /* 0x7f8000000a0d7808 */ /* 0x000fe40000000000 */
[----:B------:R-:W-:Y:S02]  /*0db0*/  I2FP.F32.U32 R10, R19 ;  /* 0x00000013000a7245 */ /* 0x000fe40000201000 */
[----:B------:R-:W-:Y:S01]  /*0dc0*/  IADD3 R0, PT, PT, R13, -0xd000000, RZ ;  /* 0xf30000000d007810 */ /* 0x000fe20007ffe0ff */
[----:B------:R0:W1:Y:S02]  /*0dd0*/  MUFU.RSQ R12, R13 ;  /* 0x0000000d000c7308 */ /* 0x0000640000001400 */
[----:B------:R-:W-:Y:S01]  /*0de0*/  FFMA R10, R10, R11, 7.314590599882819788e-10 ;  /* 0x30490fdb0a0a7423 */ /* 0x000fe2000000000b */
[----:B------:R-:W-:-:S13]  /*0df0*/  ISETP.GT.U32.AND P0, PT, R0, 0x727fffff, PT ;  /* 0x727fffff0000780c */ /* 0x000fda0003f04070 */
[----:B0-----:R-:W-:Y:S05]  /*0e00*/  @!P0 BRA `(.L_x_11) ;  /* 0x0000000000108947 */ /* 0x001fea0003800000 */
[----:B------:R-:W-:-:S07]  /*0e10*/  MOV R18, 0xe30 ;  /* 0x00000e3000127802 */ /* 0x000fce0000000f00 */
[----:B-1----:R-:W-:Y:S05]  /*0e20*/  CALL.REL.NOINC `($__internal_0_$__cuda_sm20_sqrt_rn_f32_slowpath) ;  /* 0x00000000007c7944 */ /* 0x002fea0003c00000 */
[----:B------:R-:W-:Y:S01]  /*0e30*/  IMAD.MOV.U32 R0, RZ, RZ, R11 ;  /* 0x000000ffff007224 */ /* 0x000fe200078e000b */
[----:B------:R-:W-:Y:S06]  /*0e40*/  BRA `(.L_x_12) ;  /* 0x0000000000107947 */ /* 0x000fec0003800000 */
.L_x_11:
[----:B-1----:R-:W-:Y:S01]  /*0e50*/  FMUL.FTZ R0, R13, R12 ;  /* 0x0000000c0d007220 */ /* 0x002fe20000410000 */
[----:B------:R-:W-:-:S03]  /*0e60*/  FMUL.FTZ R12, R12, 0.5 ;  /* 0x3f0000000c0c7820 */ /* 0x000fc60000410000 */
[----:B------:R-:W-:-:S04]  /*0e70*/  FFMA R11, -R0, R0, R13 ;  /* 0x00000000000b7223 */ /* 0x000fc8000000010d */
[----:B------:R-:W-:-:S07]  /*0e80*/  FFMA R0, R11, R12, R0 ;  /* 0x0000000c0b007223 */ /* 0x000fce0000000000 */
.L_x_12:
[----:B------:R-:W-:Y:S05]  /*0e90*/  BSYNC.RECONVERGENT B0 ;  /* 0x0000000000007941 */ /* 0x000fea0003800200 */
.L_x_10:
[----:B------:R-:W-:Y:S01]  /*0ea0*/  FMUL.RZ R10, R10, 0.15915493667125701904 ;  /* 0x3e22f9830a0a7820 */ /* 0x000fe2000040c000 */
[----:B------:R-:W-:-:S03]  /*0eb0*/  HFMA2 R23, -RZ, RZ, 0, 5.9604644775390625e-08 ;  /* 0x00000001ff177431 */ /* 0x000fc600000001ff */
[----:B------:R-:W0:Y:S08]  /*0ec0*/  MUFU.SIN R11, R10 ;  /* 0x0000000a000b7308 */ /* 0x000e300000000400 */
[----:B------:R-:W1:Y:S01]  /*0ed0*/  MUFU.COS R13, R10 ;  /* 0x0000000a000d7308 */ /* 0x000e620000000000 */
[-C--:B0-----:R-:W-:Y:S01]  /*0ee0*/  FMUL R17, R11, R0.reuse ;  /* 0x000000000b117220 */ /* 0x081fe20000400000 */
[----:B-1----:R-:W-:Y:S01]  /*0ef0*/  FMUL R19, R13, R0 ;  /* 0x000000000d137220 */ /* 0x002fe20000400000 */
[----:B------:R-:W-:Y:S06]  /*0f00*/  BRA `(.L_x_13) ;  /* 0x0000000000187947 */ /* 0x000fec0003800000 */
.L_x_1:
[----:B------:R-:W2:Y:S01]  /*0f10*/  LDG.E R19, desc[UR4][R2.64+0x34] ;  /* 0x0000340402137981 */ /* 0x000ea2000c1e1900 */
[----:B------:R-:W-:Y:S01]  /*0f20*/  MOV R22, R18 ;  /* 0x0000001200167202 */ /* 0x000fe20000000f00 */
[----:B------:R-:W-:Y:S01]  /*0f30*/  IMAD.MOV.U32 R23, RZ, RZ, RZ ;  /* 0x000000ffff177224 */ /* 0x000fe200078e00ff */
[----:B-----5:R-:W-:Y:S02]  /*0f40*/  MOV R15, R11 ;  /* 0x0000000b000f7202 */ /* 0x020fe40000000f00 */
[----:B------:R-:W-:Y:S01]  /*0f50*/  MOV R14, R10 ;  /* 0x0000000a000e7202 */ /* 0x000fe20000000f00 */
[----:B--2---:R-:W-:-:S07]  /*0f60*/  IMAD.MOV.U32 R17, RZ, RZ, R19 ;  /* 0x000000ffff117224 */ /* 0x004fce00078e0013 */
.L_x_13:
[----:B------:R-:W-:Y:S05]  /*0f70*/  BSYNC.RECONVERGENT B1 ;  /* 0x0000000000017941 */ /* 0x000fea0003800200 */
.L_x_0:
[----:B------:R-:W0:Y:S01]  /*0f80*/  LDC.64 R10, c[0x0][0x390] ;  /* 0x0000e400ff0a7b82 */ /* 0x000e220000000a00 */
[----:B------:R-:W-:Y:S01]  /*0f90*/  MOV R12, R8 ;  /* 0x00000008000c7202 */ /* 0x000fe20000000f00 */
[----:B------:R-:W-:Y:S01]  /*0fa0*/  STG.E.128 desc[UR4][R2.64], R4 ;  /* 0x0000000402007986 */ /* 0x000fe2000c101d04 */
[----:B------:R-:W-:-:S03]  /*0fb0*/  MOV R13, R9 ;  /* 0x00000009000d7202 */ /* 0x000fc60000000f00 */
[----:B------:R-:W-:Y:S04]  /*0fc0*/  STG.E.64 desc[UR4][R2.64+0x28], R22 ;  /* 0x0000281602007986 */ /* 0x000fe8000c101b04 */
[----:B------:R-:W-:Y:S04]  /*0fd0*/  STG.E desc[UR4][R2.64+0x34], R19 ;  /* 0x0000341302007986 */ /* 0x000fe8000c101904 */
[----:B------:R-:W-:Y:S01]  /*0fe0*/  STG.E.128 desc[UR4][R2.64+0x10], R12 ;  /* 0x0000100c02007986 */ /* 0x000fe2000c101d04 */
[----:B0-----:R-:W-:-:S05]  /*0ff0*/  IMAD.WIDE R20, R20, 0x4, R10 ;  /* 0x0000000414147825 */ /* 0x001fca00078e020a */
[----:B------:R-:W-:Y:S01]  /*1000*/  STG.E desc[UR4][R20.64], R17 ;  /* 0x0000001114007986 */ /* 0x000fe2000c101904 */
[----:B------:R-:W-:Y:S05]  /*1010*/  EXIT ;  /* 0x000000000000794d */ /* 0x000fea0003800000 */
        .weak           $__internal_0_$__cuda_sm20_sqrt_rn_f32_slowpath
        .type           $__internal_0_$__cuda_sm20_sqrt_rn_f32_slowpath,@function
        .size           $__internal_0_$__cuda_sm20_sqrt_rn_f32_slowpath,(.L_x_17 - $__internal_0_$__cuda_sm20_sqrt_rn_f32_slowpath)
$__internal_0_$__cuda_sm20_sqrt_rn_f32_slowpath:
[----:B------:R-:W-:-:S13]  /*1020*/  LOP3.LUT P0, RZ, R13, 0x7fffffff, RZ, 0xc0, !PT ;  /* 0x7fffffff0dff7812 */ /* 0x000fda000780c0ff */
[----:B------:R-:W-:Y:S01]  /*1030*/  @!P0 IMAD.MOV.U32 R11, RZ, RZ, R13 ;  /* 0x000000ffff0b8224 */ /* 0x000fe200078e000d */
[----:B------:R-:W-:Y:S06]  /*1040*/  @!P0 BRA `(.L_x_14) ;  /* 0x0000000000448947 */ /* 0x000fec0003800000 */
[----:B------:R-:W-:Y:S02]  /*1050*/  FSETP.GEU.FTZ.AND P0, PT, R13, RZ, PT ;  /* 0x000000ff0d00720b */ /* 0x000fe40003f1e000 */
[----:B------:R-:W-:-:S11]  /*1060*/  MOV R0, R13 ;  /* 0x0000000d00007202 */ /* 0x000fd60000000f00 */
[----:B------:R-:W-:Y:S01]  /*1070*/  @!P0 MOV R11, 0x7fffffff ;  /* 0x7fffffff000b8802 */ /* 0x000fe20000000f00 */
[----:B------:R-:W-:Y:S06]  /*1080*/  @!P0 BRA `(.L_x_14) ;  /* 0x0000000000348947 */ /* 0x000fec0003800000 */
[----:B------:R-:W-:-:S13]  /*1090*/  FSETP.GTU.FTZ.AND P0, PT, |R0|, +INF , PT ;  /* 0x7f8000000000780b */ /* 0x000fda0003f1c200 */
[----:B------:R-:W-:Y:S01]  /*10a0*/  @P0 FADD.FTZ R11, R0, 1 ;  /* 0x3f800000000b0421 */ /* 0x000fe20000010000 */
[----:B------:R-:W-:Y:S06]  /*10b0*/  @P0 BRA `(.L_x_14) ;  /* 0x0000000000280947 */ /* 0x000fec0003800000 */
[----:B------:R-:W-:-:S13]  /*10c0*/  FSETP.NEU.FTZ.AND P0, PT, |R0|, +INF , PT ;  /* 0x7f8000000000780b */ /* 0x000fda0003f1d200 */
[----:B------:R-:W-:-:S04]  /*10d0*/  @P0 FFMA R12, R0, 1.84467440737095516160e+19, RZ ;  /* 0x5f800000000c0823 */ /* 0x000fc800000000ff */
[----:B------:R-:W0:Y:S02]  /*10e0*/  @P0 MUFU.RSQ R11, R12 ;  /* 0x0000000c000b0308 */ /* 0x000e240000001400 */
[----:B0-----:R-:W-:Y:S01]  /*10f0*/  @P0 FMUL.FTZ R13, R12, R11 ;  /* 0x0000000b0c0d0220 */ /* 0x001fe20000410000 */
[----:B------:R-:W-:Y:S01]  /*1100*/  @P0 FMUL.FTZ R17, R11, 0.5 ;  /* 0x3f0000000b110820 */ /* 0x000fe20000410000 */
[----:B------:R-:W-:Y:S02]  /*1110*/  @!P0 IMAD.MOV.U32 R11, RZ, RZ, R0 ;  /* 0x000000ffff0b8224 */ /* 0x000fe400078e0000 */
[----:B------:R-:W-:-:S04]  /*1120*/  @P0 FADD.FTZ R16, -R13, -RZ ;  /* 0x800000ff0d100221 */ /* 0x000fc80000010100 */
[----:B------:R-:W-:-:S04]  /*1130*/  @P0 FFMA R16, R13, R16, R12 ;  /* 0x000000100d100223 */ /* 0x000fc8000000000c */
[----:B------:R-:W-:-:S04]  /*1140*/  @P0 FFMA R16, R16, R17, R13 ;  /* 0x0000001110100223 */ /* 0x000fc8000000000d */
[----:B------:R-:W-:-:S07]  /*1150*/  @P0 FMUL.FTZ R11, R16, 2.3283064365386962891e-10 ;  /* 0x2f800000100b0820 */ /* 0x000fce0000410000 */
.L_x_14:
[----:B------:R-:W-:Y:S01]  /*1160*/  HFMA2 R13, -RZ, RZ, 0, 0 ;  /* 0x00000000ff0d7431 */ /* 0x000fe200000001ff */
[----:B------:R-:W-:-:S04]  /*1170*/  MOV R12, R18 ;  /* 0x00000012000c7202 */ /* 0x000fc80000000f00 */
[----:B------:R-:W-:Y:S05]  /*1180*/  RET.REL.NODEC R12 `(_Z22generate_normal_kernelP24curandStatePhilox4_32_10iPf) ;  /* 0xffffffec0c9c7950 */ /* 0x000fea0003c3ffff */
.L_x_15:
[----:B------:R-:W-:-:S00]  /*1190*/  BRA `(.L_x_15) ;  /* 0xfffffffc00fc7947 */ /* 0x000fc0000383ffff */
[----:B------:R-:W-:-:S00]  /*11a0*/  NOP ;  /* 0x0000000000007918 */ /* 0x000fc00000000000 */
        /* <DEDUP_REMOVED lines=13> */
.L_x_17:


//--------------------- .text._Z12setup_kernelP24curandStatePhilox4_32_10 --------------------------
	.section	.text._Z12setup_kernelP24curandStatePhilox4_32_10,"ax",@progbits
	.align	128
        .global         _Z12setup_kernelP24curandStatePhilox4_32_10
        .type           _Z12setup_kernelP24curandStatePhilox4_32_10,@function
        .size           _Z12setup_kernelP24curandStatePhilox4_32_10,(.L_x_19 - _Z12setup_kernelP24curandStatePhilox4_32_10)
        .other          _Z12setup_kernelP24curandStatePhilox4_32_10,@"STO_CUDA_ENTRY STV_DEFAULT"
_Z12setup_kernelP24curandStatePhilox4_32_10:
.text._Z12setup_kernelP24curandStatePhilox4_32_10:
[----:B------:R-:W-:Y:S01]  /*0000*/  LDC R1, c[0x0][0x37c] ;  /* 0x0000df00ff017b82 */ /* 0x000fe20000000800 */
[----:B------:R-:W0:Y:S07]  /*0010*/  S2R R6, SR_TID.X ;  /* 0x0000000000067919 */ /* 0x000e2e0000002100 */
[----:B------:R-:W0:Y:S08]  /*0020*/  S2UR UR4, SR_CTAID.X ;  /* 0x00000000000479c3 */ /* 0x000e300000002500 */
[----:B------:R-:W0:Y:S02]  /*0030*/  LDC R3, c[0x0][0x360] ;  /* 0x0000d800ff037b82 */ /* 0x000e240000000800 */
[----:B0-----:R-:W-:Y:S01]  /*0040*/  IMAD R6, R3, UR4, R6 ;  /* 0x0000000403067c24 */ /* 0x001fe2000f8e0206 */
[----:B------:R-:W0:Y:S03]  /*0050*/  LDCU.64 UR4, c[0x0][0x358] ;  /* 0x00006b00ff0477ac */ /* 0x000e260008000a00 */
[----:B------:R-:W-:Y:S01]  /*0060*/  IMAD.WIDE.U32 R2, R6, -0x326172a9, RZ ;  /* 0xcd9e8d5706027825 */ /* 0x000fe200078e00ff */
[----:B------:R-:W-:-:S04]  /*0070*/  SHF.R.S32.HI R7, RZ, 0x1f, R6 ;  /* 0x0000001fff077819 */ /* 0x000fc80000011406 */
[----:B------:R-:W-:Y:S01]  /*0080*/  LOP3.LUT R3, R3, 0x4d2, RZ, 0x3c, !PT ;  /* 0x000004d203037812 */ /* 0x000fe200078e3cff */
[----:B------:R-:W-:-:S05]  /*0090*/  IMAD.WIDE.U32 R4, R7, -0x326172a9, RZ ;  /* 0xcd9e8d5707047825 */ /* 0x000fca00078e00ff */
[----:B------:R-:W-:Y:S01]  /*00a0*/  LOP3.LUT R8, R2, 0x9e377e8b, R5, 0x96, !PT ;  /* 0x9e377e8b02087812 */ /* 0x000fe200078e9605 */
[----:B------:R-:W-:-:S04]  /*00b0*/  IMAD.WIDE.U32 R2, R3, -0x2daee0ad, RZ ;  /* 0xd2511f5303027825 */ /* 0x000fc800078e00ff */
[----:B------:R-:W-:Y:S01]  /*00c0*/  IMAD.WIDE.U32 R8, R8, -0x2daee0ad, RZ ;  /* 0xd2511f5308087825 */ /* 0x000fe200078e00ff */
[----:B------:R-:W-:-:S04]  /*00d0*/  LOP3.LUT R3, R3, 0xbb67ae85, RZ, 0x3c, !PT ;  /* 0xbb67ae8503037812 */ /* 0x000fc800078e3cff */
[----:B------:R-:W-:Y:S01]  /*00e0*/  LOP3.LUT R10, R2, 0x76cf5d0a, R9, 0x96, !PT ;  /* 0x76cf5d0a020a7812 */ /* 0x000fe200078e9609 */
[----:B------:R-:W-:-:S04]  /*00f0*/  IMAD.WIDE.U32 R2, R3, -0x326172a9, RZ ;  /* 0xcd9e8d5703027825 */ /* 0x000fc800078e00ff */
[----:B------:R-:W-:Y:S01]  /*0100*/  IMAD.WIDE.U32 R10, R10, -0x326172a9, RZ ;  /* 0xcd9e8d570a0a7825 */ /* 0x000fe200078e00ff */
[----:B------:R-:W-:-:S04]  /*0110*/  LOP3.LUT R3, R4, 0x3c6ef844, R3, 0x96, !PT ;  /* 0x3c6ef84404037812 */ /* 0x000fc800078e9603 */
        /* <DEDUP_REMOVED lines=11> */
[----:B------:R-:W-:-:S03]  /*01d0*/  LOP3.LUT R3, R4, 0xa9066899, R3, 0x96, !PT ;  /* 0xa906689904037812 */ /* 0x000fc600078e9603 */
[----:B------:R-:W-:Y:S01]  /*01e0*/  IMAD.MOV.U32 R9, RZ, RZ, RZ ;  /* 0x000000ffff097224 */ /* 0x000fe200078e00ff */
[----:B------:R-:W-:Y:S01]  /*01f0*/  LOP3.LUT R12, R2, 0x646e171e, R11, 0x96, !PT ;  /* 0x646e171e020c7812 */ /* 0x000fe200078e960b */
[----:B------:R-:W-:-:S04]  /*0200*/  IMAD.WIDE.U32 R2, R3, -0x326172a9, RZ ;  /* 0xcd9e8d5703027825 */ /* 0x000fc800078e00ff */
[----:B------:R-:W-:Y:S01]  /*0210*/  IMAD.WIDE.U32 R12, R12, -0x326172a9, RZ ;  /* 0xcd9e8d570c0c7825 */ /* 0x000fe200078e00ff */
[----:B------:R-:W-:-:S03]  /*0220*/  LOP3.LUT R4, R8, 0xb54cdf28, R3, 0x96, !PT ;  /* 0xb54cdf2808047812 */ /* 0x000fc600078e9603 */
[----:B------:R-:W-:Y:S01]  /*0230*/  IMAD.MOV.U32 R8, RZ, RZ, 0x4d2 ;  /* 0x000004d2ff087424 */ /* 0x000fe200078e00ff */
[----:B------:R-:W-:Y:S01]  /*0240*/  LOP3.LUT R14, R2, 0x538458e1, R13, 0x96, !PT ;  /* 0x538458e1020e7812 */ /* 0x000fe200078e960d */
[----:B------:R-:W-:Y:S01]  /*0250*/  IMAD.WIDE.U32 R4, R4, -0x2daee0ad, RZ ;  /* 0xd2511f5304047825 */ /* 0x000fe200078e00ff */
[----:B------:R-:W1:Y:S03]  /*0260*/  LDC.64 R2, c[0x0][0x380] ;  /* 0x0000e000ff027b82 */ /* 0x000e660000000a00 */
[----:B------:R-:W-:Y:S01]  /*0270*/  IMAD.WIDE.U32 R14, R14, -0x2daee0ad, RZ ;  /* 0xd2511f530e0e7825 */ /* 0x000fe200078e00ff */
[----:B------:R-:W-:Y:S02]  /*0280*/  LOP3.LUT R5, R10, 0x1fd5c5a3, R5, 0x96, !PT ;  /* 0x1fd5c5a30a057812 */ /* 0x000fe400078e9605 */
[----:B------:R-:W-:Y:S02]  /*0290*/  CS2R R10, SRZ ;  /* 0x00000000000a7805 */ /* 0x000fe4000001ff00 */
[----:B------:R-:W-:Y:S01]  /*02a0*/  LOP3.LUT R18, R4, 0xdb3d7428, R15, 0x96, !PT ;  /* 0xdb3d742804127812 */ /* 0x000fe200078e960f */
[----:B------:R-:W-:-:S04]  /*02b0*/  IMAD.WIDE.U32 R4, R5, -0x326172a9, RZ ;  /* 0xcd9e8d5705047825 */ /* 0x000fc800078e00ff */
[----:B------:R-:W-:Y:S01]  /*02c0*/  IMAD.WIDE.U32 R18, R18, -0x326172a9, RZ ;  /* 0xcd9e8d5712127825 */ /* 0x000fe200078e00ff */
[----:B------:R-:W-:-:S04]  /*02d0*/  LOP3.LUT R16, R12, 0xf1bbd29a, R5, 0x96, !PT ;  /* 0xf1bbd29a0c107812 */ /* 0x000fc800078e9605 */
[----:B------:R-:W-:Y:S01]  /*02e0*/  LOP3.LUT R12, R4, 0x8ff34c53, R19, 0x96, !PT ;  /* 0x8ff34c53040c7812 */ /* 0x000fe200078e9613 */
[----:B------:R-:W-:Y:S01]  /*02f0*/  IMAD.WIDE.U32 R16, R16, -0x2daee0ad, RZ ;  /* 0xd2511f5310107825 */ /* 0x000fe200078e00ff */
[----:B------:R-:W-:Y:S02]  /*0300*/  CS2R R4, SRZ ;  /* 0x0000000000047805 */ /* 0x000fe4000001ff00 */
[----:B------:R-:W-:Y:S01]  /*0310*/  MOV R13, R18 ;  /* 0x00000012000d7202 */ /* 0x000fe20000000f00 */
[----:B-1----:R-:W-:Y:S01]  /*0320*/  IMAD.WIDE R2, R6, 0x40, R2 ;  /* 0x0000004006027825 */ /* 0x002fe200078e0202 */
[----:B------:R-:W-:Y:S02]  /*0330*/  LOP3.LUT R14, R14, 0x96a522ad, R17, 0x96, !PT ;  /* 0x96a522ad0e0e7812 */ /* 0x000fe400078e9611 */
[----:B------:R-:W-:Y:S02]  /*0340*/  MOV R15, R16 ;  /* 0x00000010000f7202 */ /* 0x000fe40000000f00 */
[----:B0-----:R-:W-:Y:S04]  /*0350*/  STG.E.128 desc[UR4][R2.64+0x20], R8 ;  /* 0x0000200802007986 */ /* 0x001fe8000c101d04 */
[----:B------:R-:W-:Y:S04]  /*0360*/  STG.E.128 desc[UR4][R2.64], R4 ;  /* 0x0000000402007986 */ /* 0x000fe8000c101d04 */
[----:B------:R-:W-:Y:S04]  /*0370*/  STG.E.64 desc[UR4][R2.64+0x30], RZ ;  /* 0x000030ff02007986 */ /* 0x000fe8000c101b04 */
[----:B------:R-:W-:Y:S04]  /*0380*/  STG.E.64 desc[UR4][R2.64+0x38], RZ ;  /* 0x000038ff02007986 */ /* 0x000fe8000c101b04 */
[----:B------:R-:W-:Y:S01]  /*0390*/  STG.E.128 desc[UR4][R2.64+0x10], R12 ;  /* 0x0000100c02007986 */ /* 0x000fe2000c101d04 */
[----:B------:R-:W-:Y:S05]  /*03a0*/  EXIT ;  /* 0x000000000000794d */ /* 0x000fea0003800000 */
.L_x_16:
        /* <DEDUP_REMOVED lines=13> */
.L_x_19:


//--------------------- .nv.global.init           --------------------------
	.section	.nv.global.init,"aw",@progbits
	.align	4
.nv.global.init:
	.type		mrg32k3aM1SubSeq,@object
	.size		mrg32k3aM1SubSeq,(mrg32k3aM2SubSeq - mrg32k3aM1SubSeq)
mrg32k3aM1SubSeq:
        /*0000*/ 	.byte	0x0b, 0xcc, 0xee, 0x04, 0x73, 0x29, 0x8b, 0x6f, 0xf6, 0x53, 0x03, 0xf6, 0x23, 0xf6, 0xea, 0xda
        /* <DEDUP_REMOVED lines=125> */
	.type		mrg32k3aM2SubSeq,@object
	.size		mrg32k3aM2SubSeq,(mrg32k3aM1 - mrg32k3aM2SubSeq)
mrg32k3aM2SubSeq:
        /* <DEDUP_REMOVED lines=126> */
	.type		mrg32k3aM1,@object
	.size		mrg32k3aM1,(mrg32k3aM1Seq - mrg32k3aM1)
mrg32k3aM1:
        /* <DEDUP_REMOVED lines=144> */
	.type		mrg32k3aM1Seq,@object
	.size		mrg32k3aM1Seq,(mrg32k3aM2 - mrg32k3aM1Seq)
mrg32k3aM1Seq:
        /* <DEDUP_REMOVED lines=144> */
	.type		mrg32k3aM2,@object
	.size		mrg32k3aM2,(mrg32k3aM2Seq - mrg32k3aM2)
mrg32k3aM2:
        /* <DEDUP_REMOVED lines=144> */
	.type		mrg32k3aM2Seq,@object
	.size		mrg32k3aM2Seq,(precalc_xorwow_matrix - mrg32k3aM2Seq)
mrg32k3aM2Seq:
        /* <DEDUP_REMOVED lines=144> */
	.type		precalc_xorwow_matrix,@object
	.size		precalc_xorwow_matrix,(precalc_xorwow_offset_matrix - precalc_xorwow_matrix)
precalc_xorwow_matrix:
        /* <DEDUP_REMOVED lines=6400> */
	.type		precalc_xorwow_offset_matrix,@object
	.size		precalc_xorwow_offset_matrix,(.L_1 - precalc_xorwow_offset_matrix)
precalc_xorwow_offset_matrix:
        /* <DEDUP_REMOVED lines=6400> */
.L_1:


//--------------------- .nv.shared.reserved.0     --------------------------
	.section	.nv.shared.reserved.0,"aw",@nobits
	.weak		__nv_reservedSMEM_offset_0_alias
	.size		__nv_reservedSMEM_offset_0_alias, 0, 64
	.other		__nv_reservedSMEM_offset_0_alias,@"STO_CUDA_RESERVED_SHARED STV_DEFAULT"
__nv_reservedSMEM_offset_0_alias:
	.zero		0
	.zero		64


//--------------------- .nv.constant0._Z22generate_normal_kernelP24curandStatePhilox4_32_10iPf --------------------------
	.section	.nv.constant0._Z22generate_normal_kernelP24curandStatePhilox4_32_10iPf,"a",@progbits
	.sectionflags	@""
	.align	4
.nv.constant0._Z22generate_normal_kernelP24curandStatePhilox4_32_10iPf:
	.zero		920


//--------------------- .nv.constant0._Z12setup_kernelP24curandStatePhilox4_32_10 --------------------------
	.section	.nv.constant0._Z12setup_kernelP24curandStatePhilox4_32_10,"a",@progbits
	.sectionflags	@""
	.align	4
.nv.constant0._Z12setup_kernelP24curandStatePhilox4_32_10:
	.zero		904


//--------------------- SYMBOLS --------------------------

	.type		.nv.reservedSmem.offset0,@object
	.size		.nv.reservedSmem.offset0,0x4
